//
// Generated by NVIDIA NVVM Compiler
//
// Compiler Build ID: CL-36424714
// Cuda compilation tools, release 13.0, V13.0.88
// Based on NVVM 20.0.0
//

.version 9.0
.target sm_100
.address_size 64

	// .globl	_Z19game_of_life_kernelPKmPmi
.const .align 1 .b8 d_lut[512];

.visible .entry _Z19game_of_life_kernelPKmPmi(
	.param .u64 .ptr .align 1 _Z19game_of_life_kernelPKmPmi_param_0,
	.param .u64 .ptr .align 1 _Z19game_of_life_kernelPKmPmi_param_1,
	.param .u32 _Z19game_of_life_kernelPKmPmi_param_2
)
{
	.reg .pred 	%p<21>;
	.reg .b32 	%r<227>;
	.reg .b64 	%rd<111>;

	ld.param.u64 	%rd28, [_Z19game_of_life_kernelPKmPmi_param_0];
	ld.param.u64 	%rd27, [_Z19game_of_life_kernelPKmPmi_param_1];
	ld.param.u32 	%r44, [_Z19game_of_life_kernelPKmPmi_param_2];
	cvta.to.global.u64 	%rd1, %rd28;
	shr.s32 	%r45, %r44, 31;
	shr.u32 	%r46, %r45, 26;
	add.s32 	%r47, %r44, %r46;
	shr.s32 	%r1, %r47, 6;
	mov.u32 	%r48, %ctaid.y;
	mov.u32 	%r49, %ntid.y;
	mov.u32 	%r50, %tid.y;
	mad.lo.s32 	%r2, %r48, %r49, %r50;
	mov.u32 	%r51, %ctaid.x;
	mov.u32 	%r52, %ntid.x;
	mov.u32 	%r53, %tid.x;
	mad.lo.s32 	%r3, %r51, %r52, %r53;
	setp.ge.s32 	%p1, %r2, %r44;
	setp.ge.s32 	%p2, %r3, %r1;
	or.pred  	%p3, %p1, %p2;
	@%p3 bra 	$L__BB0_34;
	mul.lo.s32 	%r4, %r1, %r2;
	add.s32 	%r5, %r4, %r3;
	mul.wide.s32 	%rd29, %r5, 8;
	add.s64 	%rd2, %rd1, %rd29;
	ld.global.u64 	%rd3, [%rd2];
	setp.lt.s32 	%p4, %r3, 1;
	mov.b32 	%r214, 0;
	@%p4 bra 	$L__BB0_3;
	ld.global.u64 	%rd30, [%rd2+-8];
	shr.u64 	%rd31, %rd30, 63;
	cvt.u32.u64 	%r214, %rd31;
$L__BB0_3:
	add.s32 	%r8, %r1, -1;
	setp.ge.s32 	%p5, %r3, %r8;
	mov.b32 	%r215, 0;
	@%p5 bra 	$L__BB0_5;
	ld.global.u32 	%r215, [%rd2+8];
$L__BB0_5:
	setp.eq.s32 	%p6, %r2, 0;
	mov.b32 	%r216, 0;
	mov.b64 	%rd102, 0;
	mov.u64 	%rd103, %rd102;
	@%p6 bra 	$L__BB0_10;
	setp.lt.s32 	%p7, %r3, 1;
	sub.s32 	%r57, %r4, %r1;
	add.s32 	%r58, %r57, %r3;
	mul.wide.s32 	%rd34, %r58, 8;
	add.s64 	%rd4, %rd1, %rd34;
	ld.global.u64 	%rd102, [%rd4];
	mov.b64 	%rd103, 0;
	@%p7 bra 	$L__BB0_8;
	ld.global.u64 	%rd103, [%rd4+-8];
$L__BB0_8:
	setp.ge.s32 	%p8, %r3, %r8;
	@%p8 bra 	$L__BB0_10;
	ld.global.u32 	%r216, [%rd4+8];
$L__BB0_10:
	add.s32 	%r13, %r44, -1;
	setp.ge.u32 	%p9, %r2, %r13;
	mov.b32 	%r217, 0;
	mov.b64 	%rd105, 0;
	mov.u64 	%rd106, %rd105;
	@%p9 bra 	$L__BB0_15;
	setp.lt.s32 	%p10, %r3, 1;
	mul.wide.s32 	%rd37, %r1, 8;
	add.s64 	%rd10, %rd2, %rd37;
	ld.global.u64 	%rd105, [%rd10];
	mov.b64 	%rd106, 0;
	@%p10 bra 	$L__BB0_13;
	ld.global.u64 	%rd106, [%rd10+-8];
$L__BB0_13:
	setp.ge.s32 	%p11, %r3, %r8;
	@%p11 bra 	$L__BB0_15;
	ld.global.u32 	%r217, [%rd10+8];
$L__BB0_15:
	shr.u64 	%rd39, %rd102, 55;
	cvt.u32.u64 	%r63, %rd39;
	and.b32  	%r16, %r63, 1;
	shr.u64 	%rd40, %rd103, 63;
	cvt.u32.u64 	%r17, %rd40;
	cvt.u32.u64 	%r64, %rd102;
	shr.u32 	%r18, %r64, 8;
	shr.u64 	%rd41, %rd3, 55;
	cvt.u32.u64 	%r65, %rd41;
	and.b32  	%r19, %r65, 1;
	cvt.u32.u64 	%r66, %rd3;
	shr.u32 	%r20, %r66, 8;
	shr.u64 	%rd42, %rd105, 55;
	cvt.u32.u64 	%r67, %rd42;
	and.b32  	%r21, %r67, 1;
	shr.u64 	%rd43, %rd106, 63;
	cvt.u32.u64 	%r22, %rd43;
	cvt.u32.u64 	%r68, %rd105;
	shr.u32 	%r23, %r68, 8;
	mov.b64 	%rd107, 0;
	mov.b32 	%r218, 0;
	shr.u64 	%rd24, %rd105, 56;
$L__BB0_16:
	setp.eq.s32 	%p12, %r2, 0;
	shl.b32 	%r25, %r218, 3;
	mov.b32 	%r221, 0;
	@%p12 bra 	$L__BB0_22;
	setp.eq.s32 	%p13, %r218, 0;
	mov.u32 	%r219, %r17;
	mov.u64 	%rd108, %rd102;
	mov.u32 	%r220, %r18;
	@%p13 bra 	$L__BB0_21;
	setp.eq.s32 	%p14, %r218, 7;
	@%p14 bra 	$L__BB0_20;
	add.s32 	%r70, %r25, -1;
	shr.u64 	%rd44, %rd102, %r70;
	cvt.u32.u64 	%r71, %rd44;
	and.b32  	%r219, %r71, 1;
	shr.u64 	%rd108, %rd102, %r25;
	add.s32 	%r72, %r25, 8;
	shr.u64 	%rd45, %rd102, %r72;
	cvt.u32.u64 	%r220, %rd45;
	bra.uni 	$L__BB0_21;
$L__BB0_20:
	shr.u64 	%rd108, %rd102, 56;
	mov.u32 	%r219, %r16;
	mov.u32 	%r220, %r216;
$L__BB0_21:
	cvt.u32.u64 	%r73, %rd108;
	shl.b32 	%r74, %r73, 1;
	and.b32  	%r75, %r74, 510;
	or.b32  	%r76, %r75, %r219;
	shl.b32 	%r77, %r220, 9;
	and.b32  	%r78, %r77, 512;
	or.b32  	%r221, %r76, %r78;
$L__BB0_22:
	setp.eq.s32 	%p15, %r218, 0;
	mov.u32 	%r222, %r214;
	mov.u64 	%rd109, %rd3;
	mov.u32 	%r223, %r20;
	@%p15 bra 	$L__BB0_26;
	setp.eq.s32 	%p16, %r218, 7;
	@%p16 bra 	$L__BB0_25;
	add.s32 	%r79, %r25, -1;
	shr.u64 	%rd46, %rd3, %r79;
	cvt.u32.u64 	%r80, %rd46;
	and.b32  	%r222, %r80, 1;
	shr.u64 	%rd109, %rd3, %r25;
	add.s32 	%r81, %r25, 8;
	shr.u64 	%rd47, %rd3, %r81;
	cvt.u32.u64 	%r223, %rd47;
	bra.uni 	$L__BB0_26;
$L__BB0_25:
	shr.u64 	%rd109, %rd3, 56;
	mov.u32 	%r222, %r19;
	mov.u32 	%r223, %r215;
$L__BB0_26:
	setp.ge.u32 	%p17, %r2, %r13;
	cvt.u32.u64 	%r83, %rd109;
	shl.b32 	%r84, %r83, 1;
	and.b32  	%r85, %r84, 510;
	shl.b32 	%r86, %r223, 9;
	and.b32  	%r87, %r86, 512;
	or.b32  	%r36, %r85, %r87;
	mov.b32 	%r226, 0;
	@%p17 bra 	$L__BB0_32;
	setp.eq.s32 	%p18, %r218, 0;
	mov.u32 	%r224, %r22;
	mov.u64 	%rd110, %rd105;
	mov.u32 	%r225, %r23;
	@%p18 bra 	$L__BB0_31;
	setp.eq.s32 	%p19, %r218, 7;
	@%p19 bra 	$L__BB0_30;
	add.s32 	%r88, %r25, -1;
	shr.u64 	%rd48, %rd105, %r88;
	cvt.u32.u64 	%r89, %rd48;
	and.b32  	%r224, %r89, 1;
	shr.u64 	%rd110, %rd105, %r25;
	add.s32 	%r90, %r25, 8;
	shr.u64 	%rd49, %rd105, %r90;
	cvt.u32.u64 	%r225, %rd49;
	bra.uni 	$L__BB0_31;
$L__BB0_30:
	mov.u32 	%r224, %r21;
	mov.u64 	%rd110, %rd24;
	mov.u32 	%r225, %r217;
$L__BB0_31:
	cvt.u32.u64 	%r91, %rd110;
	shl.b32 	%r92, %r91, 1;
	and.b32  	%r93, %r92, 510;
	or.b32  	%r94, %r93, %r224;
	shl.b32 	%r95, %r225, 9;
	and.b32  	%r96, %r95, 512;
	or.b32  	%r226, %r94, %r96;
$L__BB0_32:
	or.b32  	%r97, %r36, %r222;
	and.b32  	%r98, %r221, 1;
	shl.b32 	%r99, %r222, 3;
	shl.b32 	%r100, %r36, 3;
	shl.b32 	%r101, %r226, 6;
	and.b32  	%r102, %r101, 64;
	or.b32  	%r103, %r99, %r98;
	or.b32  	%r104, %r103, %r102;
	and.b32  	%r105, %r221, 6;
	or.b32  	%r106, %r104, %r105;
	and.b32  	%r107, %r100, 48;
	or.b32  	%r108, %r106, %r107;
	and.b32  	%r109, %r101, 384;
	or.b32  	%r110, %r108, %r109;
	cvt.u64.u32 	%rd50, %r110;
	mov.u64 	%rd51, d_lut;
	add.s64 	%rd52, %rd51, %rd50;
	ld.const.u8 	%rd53, [%rd52];
	and.b64  	%rd54, %rd53, 1;
	shl.b64 	%rd55, %rd54, %r25;
	or.b64  	%rd56, %rd55, %rd107;
	add.s32 	%r111, %r25, 1;
	shr.u32 	%r112, %r221, 1;
	and.b32  	%r113, %r112, 1;
	shl.b32 	%r114, %r97, 2;
	and.b32  	%r115, %r114, 8;
	shl.b32 	%r116, %r226, 5;
	and.b32  	%r117, %r116, 64;
	or.b32  	%r118, %r115, %r113;
	or.b32  	%r119, %r118, %r117;
	and.b32  	%r120, %r112, 6;
	or.b32  	%r121, %r119, %r120;
	and.b32  	%r122, %r114, 48;
	or.b32  	%r123, %r121, %r122;
	and.b32  	%r124, %r116, 384;
	or.b32  	%r125, %r123, %r124;
	cvt.u64.u32 	%rd57, %r125;
	add.s64 	%rd58, %rd51, %rd57;
	ld.const.u8 	%rd59, [%rd58];
	and.b64  	%rd60, %rd59, 1;
	shl.b64 	%rd61, %rd60, %r111;
	or.b64  	%rd62, %rd61, %rd56;
	add.s32 	%r126, %r25, 2;
	shr.u32 	%r127, %r221, 2;
	and.b32  	%r128, %r127, 1;
	shl.b32 	%r129, %r97, 1;
	and.b32  	%r130, %r129, 8;
	shl.b32 	%r131, %r226, 4;
	and.b32  	%r132, %r131, 64;
	or.b32  	%r133, %r130, %r128;
	or.b32  	%r134, %r133, %r132;
	and.b32  	%r135, %r127, 6;
	or.b32  	%r136, %r134, %r135;
	and.b32  	%r137, %r129, 48;
	or.b32  	%r138, %r136, %r137;
	and.b32  	%r139, %r131, 384;
	or.b32  	%r140, %r138, %r139;
	cvt.u64.u32 	%rd63, %r140;
	add.s64 	%rd64, %rd51, %rd63;
	ld.const.u8 	%rd65, [%rd64];
	and.b64  	%rd66, %rd65, 1;
	shl.b64 	%rd67, %rd66, %r126;
	or.b64  	%rd68, %rd67, %rd62;
	add.s32 	%r141, %r25, 3;
	shr.u32 	%r142, %r221, 3;
	and.b32  	%r143, %r142, 1;
	and.b32  	%r144, %r97, 8;
	shl.b32 	%r145, %r226, 3;
	and.b32  	%r146, %r145, 64;
	or.b32  	%r147, %r144, %r143;
	or.b32  	%r148, %r147, %r146;
	and.b32  	%r149, %r142, 6;
	or.b32  	%r150, %r148, %r149;
	and.b32  	%r151, %r97, 48;
	or.b32  	%r152, %r150, %r151;
	and.b32  	%r153, %r145, 384;
	or.b32  	%r154, %r152, %r153;
	cvt.u64.u32 	%rd69, %r154;
	add.s64 	%rd70, %rd51, %rd69;
	ld.const.u8 	%rd71, [%rd70];
	and.b64  	%rd72, %rd71, 1;
	shl.b64 	%rd73, %rd72, %r141;
	or.b64  	%rd74, %rd73, %rd68;
	add.s32 	%r155, %r25, 4;
	shr.u32 	%r156, %r221, 4;
	and.b32  	%r157, %r156, 1;
	shr.u32 	%r158, %r36, 1;
	and.b32  	%r159, %r158, 8;
	shl.b32 	%r160, %r226, 2;
	and.b32  	%r161, %r160, 64;
	or.b32  	%r162, %r159, %r157;
	or.b32  	%r163, %r162, %r161;
	and.b32  	%r164, %r156, 6;
	or.b32  	%r165, %r163, %r164;
	and.b32  	%r166, %r158, 48;
	or.b32  	%r167, %r165, %r166;
	and.b32  	%r168, %r160, 384;
	or.b32  	%r169, %r167, %r168;
	cvt.u64.u32 	%rd75, %r169;
	add.s64 	%rd76, %rd51, %rd75;
	ld.const.u8 	%rd77, [%rd76];
	and.b64  	%rd78, %rd77, 1;
	shl.b64 	%rd79, %rd78, %r155;
	or.b64  	%rd80, %rd79, %rd74;
	add.s32 	%r170, %r25, 5;
	shr.u32 	%r171, %r221, 5;
	and.b32  	%r172, %r171, 1;
	shr.u32 	%r173, %r36, 2;
	and.b32  	%r174, %r173, 8;
	shl.b32 	%r175, %r226, 1;
	and.b32  	%r176, %r175, 64;
	or.b32  	%r177, %r174, %r172;
	or.b32  	%r178, %r177, %r176;
	and.b32  	%r179, %r171, 6;
	or.b32  	%r180, %r178, %r179;
	and.b32  	%r181, %r173, 48;
	or.b32  	%r182, %r180, %r181;
	and.b32  	%r183, %r175, 384;
	or.b32  	%r184, %r182, %r183;
	cvt.u64.u32 	%rd81, %r184;
	add.s64 	%rd82, %rd51, %rd81;
	ld.const.u8 	%rd83, [%rd82];
	and.b64  	%rd84, %rd83, 1;
	shl.b64 	%rd85, %rd84, %r170;
	or.b64  	%rd86, %rd85, %rd80;
	add.s32 	%r185, %r25, 6;
	shr.u32 	%r186, %r221, 6;
	and.b32  	%r187, %r186, 1;
	shr.u32 	%r188, %r36, 3;
	and.b32  	%r189, %r188, 8;
	and.b32  	%r190, %r226, 64;
	or.b32  	%r191, %r189, %r187;
	or.b32  	%r192, %r191, %r190;
	and.b32  	%r193, %r186, 6;
	or.b32  	%r194, %r192, %r193;
	and.b32  	%r195, %r188, 48;
	or.b32  	%r196, %r194, %r195;
	and.b32  	%r197, %r226, 384;
	or.b32  	%r198, %r196, %r197;
	cvt.u64.u32 	%rd87, %r198;
	add.s64 	%rd88, %rd51, %rd87;
	ld.const.u8 	%rd89, [%rd88];
	and.b64  	%rd90, %rd89, 1;
	shl.b64 	%rd91, %rd90, %r185;
	or.b64  	%rd92, %rd91, %rd86;
	add.s32 	%r199, %r25, 7;
	shr.u32 	%r200, %r221, 7;
	and.b32  	%r201, %r200, 1;
	shr.u32 	%r202, %r36, 4;
	and.b32  	%r203, %r202, 8;
	shr.u32 	%r204, %r226, 1;
	and.b32  	%r205, %r204, 64;
	or.b32  	%r206, %r203, %r201;
	or.b32  	%r207, %r206, %r205;
	and.b32  	%r208, %r200, 6;
	or.b32  	%r209, %r207, %r208;
	and.b32  	%r210, %r202, 48;
	or.b32  	%r211, %r209, %r210;
	and.b32  	%r212, %r204, 384;
	or.b32  	%r213, %r211, %r212;
	cvt.u64.u32 	%rd93, %r213;
	add.s64 	%rd94, %rd51, %rd93;
	ld.const.u8 	%rd95, [%rd94];
	and.b64  	%rd96, %rd95, 1;
	shl.b64 	%rd97, %rd96, %r199;
	or.b64  	%rd107, %rd97, %rd92;
	mad.lo.s32 	%r218, %r218, -7, %r111;
	setp.ne.s32 	%p20, %r218, 8;
	@%p20 bra 	$L__BB0_16;
	cvta.to.global.u64 	%rd98, %rd27;
	mul.wide.s32 	%rd99, %r5, 8;
	add.s64 	%rd100, %rd98, %rd99;
	st.global.u64 	[%rd100], %rd107;
$L__BB0_34:
	ret;

}


// ===== COMPILED SASS (sm_100) =====

	.target	sm_100

	.elftype	@"ET_EXEC"


//--------------------- .note.nv.tkinfo           --------------------------
	.section	.note.nv.tkinfo,"",@"SHT_NOTE"
	.sectionflags	@"SHF_NOTE_NV_TKINFO"
	.tkinfo
        /*0018*/ 	.word	0x00000002
        /*0030*/ 	.string	""
        /*0030*/ 	.string	"ptxas"
        /*0030*/ 	.string	"Cuda compilation tools, release 13.0, V13.0.88"
        /*0030*/ 	.string	"Build cuda_13.0.r13.0/compiler.36424714_0"
        /*0030*/ 	.string	"-arch sm_100 -m 64 "



//--------------------- .note.nv.cuinfo           --------------------------
	.section	.note.nv.cuinfo,"",@"SHT_NOTE"
	.sectionflags	@"SHF_NOTE_NV_CUINFO"
        /*0018*/ 	.short	0x0002
        /*001a*/ 	.short	0x0064
        /*001c*/ 	.short	0x0082
	.zero		2


//--------------------- .nv.info                  --------------------------
	.section	.nv.info,"",@"SHT_CUDA_INFO"
	.align	4


	//----- nvinfo : EIATTR_REGCOUNT
	.align		4
        /*0000*/ 	.byte	0x04, 0x2f
        /*0002*/ 	.short	(.L_2 - .L_1)
	.align		4
.L_1:
        /*0004*/ 	.word	index@(_Z19game_of_life_kernelPKmPmi)
        /*0008*/ 	.word	0x00000028


	//----- nvinfo : EIATTR_FRAME_SIZE
	.align		4
.L_2:
        /*000c*/ 	.byte	0x04, 0x11
        /*000e*/ 	.short	(.L_4 - .L_3)
	.align		4
.L_3:
        /*0010*/ 	.word	index@(_Z19game_of_life_kernelPKmPmi)
        /*0014*/ 	.word	0x00000000


	//----- nvinfo : EIATTR_MIN_STACK_SIZE
	.align		4
.L_4:
        /*0018*/ 	.byte	0x04, 0x12
        /*001a*/ 	.short	(.L_6 - .L_5)
	.align		4
.L_5:
        /*001c*/ 	.word	index@(_Z19game_of_life_kernelPKmPmi)
        /*0020*/ 	.word	0x00000000
.L_6:


//--------------------- .nv.compat                --------------------------
	.section	.nv.compat,"",@"SHT_CUDA_COMPAT_INFO"
	.align	4
        /*0000*/ 	.byte	0x02, 0x09, 0x00, 0x00, 0x02, 0x02, 0x01, 0x00, 0x02, 0x05, 0x05, 0x00, 0x03, 0x07, 0x01, 0x01
        /*0010*/ 	.byte	0x02, 0x03, 0x00, 0x00, 0x02, 0x06, 0x01, 0x00, 0x04, 0x0b, 0x08, 0x00, 0x09, 0x00, 0x00, 0x00
        /*0020*/ 	.byte	0x00, 0x00, 0x00, 0x00


//--------------------- .nv.info._Z19game_of_life_kernelPKmPmi --------------------------
	.section	.nv.info._Z19game_of_life_kernelPKmPmi,"",@"SHT_CUDA_INFO"
	.sectionflags	@""
	.align	4


	//----- nvinfo : EIATTR_CUDA_API_VERSION
	.align		4
        /*0000*/ 	.byte	0x04, 0x37
        /*0002*/ 	.short	(.L_8 - .L_7)
.L_7:
        /*0004*/ 	.word	0x00000082


	//----- nvinfo : EIATTR_KPARAM_INFO
	.align		4
.L_8:
        /*0008*/ 	.byte	0x04, 0x17
        /*000a*/ 	.short	(.L_10 - .L_9)
.L_9:
        /*000c*/ 	.word	0x00000000
        /*0010*/ 	.short	0x0002
        /*0012*/ 	.short	0x0010
        /*0014*/ 	.byte	0x00, 0xf0, 0x11, 0x00


	//----- nvinfo : EIATTR_KPARAM_INFO
	.align		4
.L_10:
        /*0018*/ 	.byte	0x04, 0x17
        /*001a*/ 	.short	(.L_12 - .L_11)
.L_11:
        /*001c*/ 	.word	0x00000000
        /*0020*/ 	.short	0x0001
        /*0022*/ 	.short	0x0008
        /*0024*/ 	.byte	0x00, 0xf5, 0x21, 0x00


	//----- nvinfo : EIATTR_KPARAM_INFO
	.align		4
.L_12:
        /*0028*/ 	.byte	0x04, 0x17
        /*002a*/ 	.short	(.L_14 - .L_13)
.L_13:
        /*002c*/ 	.word	0x00000000
        /*0030*/ 	.short	0x0000
        /*0032*/ 	.short	0x0000
        /*0034*/ 	.byte	0x00, 0xf5, 0x21, 0x00


	//----- nvinfo : EIATTR_SPARSE_MMA_MASK
	.align		4
.L_14:
        /*0038*/ 	.byte	0x03, 0x50
        /*003a*/ 	.short	0x0000


	//----- nvinfo : EIATTR_MAXREG_COUNT
	.align		4
        /*003c*/ 	.byte	0x03, 0x1b
        /*003e*/ 	.short	0x00ff


	//----- nvinfo : EIATTR_MERCURY_ISA_VERSION
	.align		4
        /*0040*/ 	.byte	0x03, 0x5f
        /*0042*/ 	.short	0x0101


	//----- nvinfo : EIATTR_VRC_CTA_INIT_COUNT
	.align		4
        /*0044*/ 	.byte	0x02, 0x4a
	.zero		1
	.zero		1


	//----- nvinfo : EIATTR_EXIT_INSTR_OFFSETS
	.align		4
        /*0048*/ 	.byte	0x04, 0x1c
        /*004a*/ 	.short	(.L_16 - .L_15)


	//   ....[0]....
.L_15:
        /*004c*/ 	.word	0x000000f0


	//   ....[1]....
        /*0050*/ 	.word	0x00001090


	//----- nvinfo : EIATTR_CRS_STACK_SIZE
	.align		4
.L_16:
        /*0054*/ 	.byte	0x04, 0x1e
        /*0056*/ 	.short	(.L_18 - .L_17)
.L_17:
        /*0058*/ 	.word	0x00000000


	//----- nvinfo : EIATTR_CBANK_PARAM_SIZE
	.align		4
.L_18:
        /*005c*/ 	.byte	0x03, 0x19
        /*005e*/ 	.short	0x0014


	//----- nvinfo : EIATTR_PARAM_CBANK
	.align		4
        /*0060*/ 	.byte	0x04, 0x0a
        /*0062*/ 	.short	(.L_20 - .L_19)
	.align		4
.L_19:
        /*0064*/ 	.word	index@(.nv.constant0._Z19game_of_life_kernelPKmPmi)
        /*0068*/ 	.short	0x0380
        /*006a*/ 	.short	0x0014


	//----- nvinfo : EIATTR_SW_WAR
	.align		4
.L_20:
        /*006c*/ 	.byte	0x04, 0x36
        /*006e*/ 	.short	(.L_22 - .L_21)
.L_21:
        /*0070*/ 	.word	0x00000008
.L_22:


//--------------------- .nv.callgraph             --------------------------
	.section	.nv.callgraph,"",@"SHT_CUDA_CALLGRAPH"
	.align	4
	.sectionentsize	8
	.align		4
        /*0000*/ 	.word	0x00000000
	.align		4
        /*0004*/ 	.word	0xffffffff
	.align		4
        /*0008*/ 	.word	0x00000000
	.align		4
        /*000c*/ 	.word	0xfffffffe
	.align		4
        /*0010*/ 	.word	0x00000000
	.align		4
        /*0014*/ 	.word	0xfffffffd
	.align		4
        /*0018*/ 	.word	0x00000000
	.align		4
        /*001c*/ 	.word	0xfffffffc


//--------------------- .nv.constant3             --------------------------
	.section	.nv.constant3,"a",@progbits
.nv.constant3:
	.type		d_lut,@object
	.size		d_lut,(.L_0 - d_lut)
d_lut:
	.zero		512
.L_0:


//--------------------- .text._Z19game_of_life_kernelPKmPmi --------------------------
	.section	.text._Z19game_of_life_kernelPKmPmi,"ax",@progbits
	.align	128
        .global         _Z19game_of_life_kernelPKmPmi
        .type           _Z19game_of_life_kernelPKmPmi,@function
        .size           _Z19game_of_life_kernelPKmPmi,(.L_x_16 - _Z19game_of_life_kernelPKmPmi)
        .other          _Z19game_of_life_kernelPKmPmi,@"STO_CUDA_ENTRY STV_DEFAULT"
_Z19game_of_life_kernelPKmPmi:
.text._Z19game_of_life_kernelPKmPmi:
[----:B------:R-:W-:Y:S01]  /*0000*/  LDC R1, c[0x0][0x37c] ;  /* 0x0000df00ff017b82 */ /* 0x000fe20000000800 */
[----:B------:R-:W0:Y:S07]  /*0010*/  S2R R5, SR_TID.X ;  /* 0x0000000000057919 */ /* 0x000e2e0000002100 */
[----:B------:R-:W1:Y:S01]  /*0020*/  LDC R11, c[0x0][0x390] ;  /* 0x0000e400ff0b7b82 */ /* 0x000e620000000800 */
[----:B------:R-:W2:Y:S07]  /*0030*/  S2R R3, SR_TID.Y ;  /* 0x0000000000037919 */ /* 0x000eae0000002200 */
[----:B------:R-:W2:Y:S08]  /*0040*/  LDC R2, c[0x0][0x364] ;  /* 0x0000d900ff027b82 */ /* 0x000eb00000000800 */
[----:B------:R-:W0:Y:S08]  /*0050*/  S2UR UR5, SR_CTAID.X ;  /* 0x00000000000579c3 */ /* 0x000e300000002500 */
[----:B------:R-:W0:Y:S01]  /*0060*/  LDC R12, c[0x0][0x360] ;  /* 0x0000d800ff0c7b82 */ /* 0x000e220000000800 */
[----:B-1----:R-:W-:-:S04]  /*0070*/  SHF.R.S32.HI R0, RZ, 0x1f, R11 ;  /* 0x0000001fff007819 */ /* 0x002fc8000001140b */
[----:B------:R-:W-:-:S03]  /*0080*/  LEA.HI R0, R0, R11, RZ, 0x6 ;  /* 0x0000000b00007211 */ /* 0x000fc600078f30ff */
[----:B------:R-:W2:Y:S01]  /*0090*/  S2UR UR4, SR_CTAID.Y ;  /* 0x00000000000479c3 */ /* 0x000ea20000002600 */
[----:B------:R-:W-:Y:S01]  /*00a0*/  SHF.R.S32.HI R17, RZ, 0x6, R0 ;  /* 0x00000006ff117819 */ /* 0x000fe20000011400 */
[----:B0-----:R-:W-:-:S05]  /*00b0*/  IMAD R12, R12, UR5, R5 ;  /* 0x000000050c0c7c24 */ /* 0x001fca000f8e0205 */
[----:B------:R-:W-:Y:S01]  /*00c0*/  ISETP.GE.AND P0, PT, R12, R17, PT ;  /* 0x000000110c00720c */ /* 0x000fe20003f06270 */
[----:B--2---:R-:W-:-:S05]  /*00d0*/  IMAD R0, R2, UR4, R3 ;  /* 0x0000000402007c24 */ /* 0x004fca000f8e0203 */
[----:B------:R-:W-:-:S13]  /*00e0*/  ISETP.GE.OR P0, PT, R0, R11, P0 ;  /* 0x0000000b0000720c */ /* 0x000fda0000706670 */
[----:B------:R-:W-:Y:S05]  /*00f0*/  @P0 EXIT ;  /* 0x000000000000094d */ /* 0x000fea0003800000 */
[----:B------:R-:W0:Y:S01]  /*0100*/  LDC.64 R2, c[0x0][0x380] ;  /* 0x0000e000ff027b82 */ /* 0x000e220000000a00 */
[----:B------:R-:W1:Y:S01]  /*0110*/  LDCU.64 UR10, c[0x0][0x358] ;  /* 0x00006b00ff0a77ac */ /* 0x000e620008000a00 */
[C---:B------:R-:W-:Y:S01]  /*0120*/  VIADD R5, R17.reuse, 0xffffffff ;  /* 0xffffffff11057836 */ /* 0x040fe20000000000 */
[C---:B------:R-:W-:Y:S01]  /*0130*/  ISETP.GE.AND P1, PT, R12.reuse, 0x1, PT ;  /* 0x000000010c00780c */ /* 0x040fe20003f26270 */
[----:B------:R-:W-:Y:S02]  /*0140*/  IMAD R13, R17, R0, RZ ;  /* 0x00000000110d7224 */ /* 0x000fe400078e02ff */
[----:B------:R-:W-:Y:S01]  /*0150*/  IMAD.MOV.U32 R9, RZ, RZ, RZ ;  /* 0x000000ffff097224 */ /* 0x000fe200078e00ff */
[C---:B------:R-:W-:Y:S01]  /*0160*/  ISETP.GE.AND P2, PT, R12.reuse, R5, PT ;  /* 0x000000050c00720c */ /* 0x040fe20003f46270 */
[----:B------:R-:W-:-:S04]  /*0170*/  IMAD.IADD R8, R12, 0x1, R13 ;  /* 0x000000010c087824 */ /* 0x000fc800078e020d */
[----:B0-----:R-:W-:-:S08]  /*0180*/  IMAD.WIDE R14, R8, 0x8, R2 ;  /* 0x00000008080e7825 */ /* 0x001fd000078e0202 */
[----:B-1----:R0:W5:Y:S04]  /*0190*/  @!P2 LDG.E R9, desc[UR10][R14.64+0x8] ;  /* 0x0000080a0e09a981 */ /* 0x002168000c1e1900 */
[----:B------:R0:W5:Y:S04]  /*01a0*/  @P1 LDG.E R16, desc[UR10][R14.64+-0x4] ;  /* 0xfffffc0a0e101981 */ /* 0x000168000c1e1900 */
[----:B------:R0:W5:Y:S01]  /*01b0*/  LDG.E.64 R6, desc[UR10][R14.64] ;  /* 0x0000000a0e067981 */ /* 0x000162000c1e1b00 */
[C---:B------:R-:W-:Y:S01]  /*01c0*/  ISETP.NE.AND P0, PT, R0.reuse, RZ, PT ;  /* 0x000000ff0000720c */ /* 0x040fe20003f05270 */
[----:B------:R-:W-:Y:S01]  /*01d0*/  VIADD R11, R11, 0xffffffff ;  /* 0xffffffff0b0b7836 */ /* 0x000fe20000000000 */
[----:B------:R-:W-:Y:S01]  /*01e0*/  BSSY.RECONVERGENT B0, `(.L_x_0) ;  /* 0x000000c000007945 */ /* 0x000fe20003800200 */
[----:B------:R-:W-:Y:S01]  /*01f0*/  IMAD.MOV.U32 R10, RZ, RZ, RZ ;  /* 0x000000ffff0a7224 */ /* 0x000fe200078e00ff */
[----:B------:R-:W-:Y:S01]  /*0200*/  CS2R R4, SRZ ;  /* 0x0000000000047805 */ /* 0x000fe2000001ff00 */
[----:B------:R-:W-:Y:S01]  /*0210*/  IMAD.MOV.U32 R18, RZ, RZ, RZ ;  /* 0x000000ffff127224 */ /* 0x000fe200078e00ff */
[----:B------:R-:W-:-:S07]  /*0220*/  ISETP.GE.U32.AND P3, PT, R0, R11, PT ;  /* 0x0000000b0000720c */ /* 0x000fce0003f66070 */
[----:B0-----:R-:W-:Y:S06]  /*0230*/  @!P0 BRA `(.L_x_1) ;  /* 0x0000000000188947 */ /* 0x001fec0003800000 */
[----:B------:R-:W-:Y:S01]  /*0240*/  IADD3 R13, PT, PT, R12, R13, -R17 ;  /* 0x0000000d0c0d7210 */ /* 0x000fe20007ffe811 */
[----:B------:R-:W-:-:S04]  /*0250*/  IMAD.MOV.U32 R18, RZ, RZ, RZ ;  /* 0x000000ffff127224 */ /* 0x000fc800078e00ff */
[----:B------:R-:W-:-:S05]  /*0260*/  IMAD.WIDE R2, R13, 0x8, R2 ;  /* 0x000000080d027825 */ /* 0x000fca00078e0202 */
[----:B------:R0:W5:Y:S04]  /*0270*/  @P1 LDG.E R18, desc[UR10][R2.64+-0x4] ;  /* 0xfffffc0a02121981 */ /* 0x000168000c1e1900 */
[----:B------:R0:W5:Y:S04]  /*0280*/  @!P2 LDG.E R10, desc[UR10][R2.64+0x8] ;  /* 0x0000080a020aa981 */ /* 0x000168000c1e1900 */
[----:B------:R0:W5:Y:S02]  /*0290*/  LDG.E.64 R4, desc[UR10][R2.64] ;  /* 0x0000000a02047981 */ /* 0x000164000c1e1b00 */
.L_x_1:
[----:B------:R-:W-:Y:S05]  /*02a0*/  BSYNC.RECONVERGENT B0 ;  /* 0x0000000000007941 */ /* 0x000fea0003800200 */
.L_x_0:
[----:B------:R-:W-:Y:S01]  /*02b0*/  BSSY.RECONVERGENT B0, `(.L_x_2) ;  /* 0x000000a000007945 */ /* 0x000fe20003800200 */
[----:B------:R-:W-:Y:S01]  /*02c0*/  CS2R R12, SRZ ;  /* 0x00000000000c7805 */ /* 0x000fe2000001ff00 */
[----:B------:R-:W-:Y:S01]  /*02d0*/  IMAD.MOV.U32 R19, RZ, RZ, RZ ;  /* 0x000000ffff137224 */ /* 0x000fe200078e00ff */
[----:B0-----:R-:W-:Y:S01]  /*02e0*/  CS2R R2, SRZ ;  /* 0x0000000000027805 */ /* 0x001fe2000001ff00 */
[----:B------:R-:W-:Y:S06]  /*02f0*/  @P3 BRA `(.L_x_3) ;  /* 0x0000000000143947 */ /* 0x000fec0003800000 */
[----:B------:R-:W-:Y:S02]  /*0300*/  IMAD.MOV.U32 R19, RZ, RZ, RZ ;  /* 0x000000ffff137224 */ /* 0x000fe400078e00ff */
[----:B------:R-:W-:-:S05]  /*0310*/  IMAD.WIDE R14, R17, 0x8, R14 ;  /* 0x00000008110e7825 */ /* 0x000fca00078e020e */
[----:B------:R0:W5:Y:S04]  /*0320*/  @P1 LDG.E R19, desc[UR10][R14.64+-0x4] ;  /* 0xfffffc0a0e131981 */ /* 0x000168000c1e1900 */
[----:B------:R0:W5:Y:S04]  /*0330*/  @!P2 LDG.E R13, desc[UR10][R14.64+0x8] ;  /* 0x0000080a0e0da981 */ /* 0x000168000c1e1900 */
[----:B------:R0:W5:Y:S02]  /*0340*/  LDG.E.64 R2, desc[UR10][R14.64] ;  /* 0x0000000a0e027981 */ /* 0x000164000c1e1b00 */
.L_x_3:
[----:B------:R-:W-:Y:S05]  /*0350*/  BSYNC.RECONVERGENT B0 ;  /* 0x0000000000007941 */ /* 0x000fea0003800200 */
.L_x_2:
[----:B-----5:R-:W-:Y:S02]  /*0360*/  @P1 SHF.R.U32.HI R12, RZ, 0x1f, R16 ;  /* 0x0000001fff0c1819 */ /* 0x020fe40000011610 */
[----:B------:R-:W-:Y:S02]  /*0370*/  CS2R R26, SRZ ;  /* 0x00000000001a7805 */ /* 0x000fe4000001ff00 */
[----:B------:R-:W-:Y:S01]  /*0380*/  SHF.R.U32.HI R16, RZ, 0x17, R7 ;  /* 0x00000017ff107819 */ /* 0x000fe20000011607 */
[----:B------:R-:W-:Y:S01]  /*0390*/  UMOV UR4, URZ ;  /* 0x000000ff00047c82 */ /* 0x000fe20008000000 */
[----:B------:R-:W-:Y:S02]  /*03a0*/  SHF.R.U32.HI R22, RZ, 0x17, R5 ;  /* 0x00000017ff167819 */ /* 0x000fe40000011605 */
[----:B0-----:R-:W-:Y:S02]  /*03b0*/  SHF.R.U32.HI R14, RZ, 0x17, R3 ;  /* 0x00000017ff0e7819 */ /* 0x001fe40000011603 */
[----:B------:R-:W-:-:S02]  /*03c0*/  SHF.R.U32.HI R17, RZ, 0x1f, R18 ;  /* 0x0000001fff117819 */ /* 0x000fc40000011612 */
[----:B------:R-:W-:Y:S02]  /*03d0*/  SHF.R.U32.HI R18, RZ, 0x1f, R19 ;  /* 0x0000001fff127819 */ /* 0x000fe40000011613 */
[----:B------:R-:W-:Y:S02]  /*03e0*/  SHF.R.U32.HI R15, RZ, 0x8, R6 ;  /* 0x00000008ff0f7819 */ /* 0x000fe40000011606 */
[----:B------:R-:W-:Y:S02]  /*03f0*/  LOP3.LUT R16, R16, 0x1, RZ, 0xc0, !PT ;  /* 0x0000000110107812 */ /* 0x000fe400078ec0ff */
[----:B------:R-:W-:Y:S02]  /*0400*/  SHF.R.U32.HI R19, RZ, 0x8, R4 ;  /* 0x00000008ff137819 */ /* 0x000fe40000011604 */
[----:B------:R-:W-:Y:S02]  /*0410*/  SHF.R.U32.HI R20, RZ, 0x8, R2 ;  /* 0x00000008ff147819 */ /* 0x000fe40000011602 */
[----:B------:R-:W-:-:S02]  /*0420*/  SHF.R.U32.HI R21, RZ, 0x18, R3 ;  /* 0x00000018ff157819 */ /* 0x000fc40000011603 */
[----:B------:R-:W-:Y:S02]  /*0430*/  LOP3.LUT R22, R22, 0x1, RZ, 0xc0, !PT ;  /* 0x0000000116167812 */ /* 0x000fe400078ec0ff */
[----:B------:R-:W-:-:S07]  /*0440*/  LOP3.LUT R14, R14, 0x1, RZ, 0xc0, !PT ;  /* 0x000000010e0e7812 */ /* 0x000fce00078ec0ff */
.L_x_14:
[----:B------:R-:W-:Y:S01]  /*0450*/  USHF.L.U32 UR5, UR4, 0x3, URZ ;  /* 0x0000000304057899 */ /* 0x000fe200080006ff */
[----:B------:R-:W-:Y:S01]  /*0460*/  BSSY.RECONVERGENT B0, `(.L_x_4) ;  /* 0x0000018000007945 */ /* 0x000fe20003800200 */
[----:B------:R-:W-:-:S03]  /*0470*/  IMAD.MOV.U32 R23, RZ, RZ, RZ ;  /* 0x000000ffff177224 */ /* 0x000fc600078e00ff */
[----:B------:R-:W-:Y:S07]  /*0480*/  @!P0 BRA `(.L_x_5) ;  /* 0x0000000000548947 */ /* 0x000fee0003800000 */
[----:B------:R-:W-:Y:S01]  /*0490*/  UISETP.NE.AND UP0, UPT, UR4, URZ, UPT ;  /* 0x000000ff0400728c */ /* 0x000fe2000bf05270 */
[----:B------:R-:W-:Y:S02]  /*04a0*/  IMAD.MOV.U32 R23, RZ, RZ, R17 ;  /* 0x000000ffff177224 */ /* 0x000fe400078e0011 */
[----:B------:R-:W-:Y:S02]  /*04b0*/  IMAD.MOV.U32 R25, RZ, RZ, R4 ;  /* 0x000000ffff197224 */ /* 0x000fe400078e0004 */
[----:B------:R-:W-:-:S04]  /*04c0*/  IMAD.MOV.U32 R24, RZ, RZ, R19 ;  /* 0x000000ffff187224 */ /* 0x000fc800078e0013 */
[----:B------:R-:W-:Y:S05]  /*04d0*/  BRA.U !UP0, `(.L_x_6) ;  /* 0x0000000108307547 */ /* 0x000fea000b800000 */
[----:B------:R-:W-:-:S09]  /*04e0*/  UISETP.NE.AND UP0, UPT, UR4, 0x7, UPT ;  /* 0x000000070400788c */ /* 0x000fd2000bf05270 */
[----:B------:R-:W-:Y:S05]  /*04f0*/  BRA.U !UP0, `(.L_x_7) ;  /* 0x00000001081c7547 */ /* 0x000fea000b800000 */
[----:B------:R-:W-:Y:S02]  /*0500*/  UIADD3 UR6, UPT, UPT, UR5, -0x1, URZ ;  /* 0xffffffff05067890 */ /* 0x000fe4000fffe0ff */
[----:B------:R-:W-:Y:S01]  /*0510*/  SHF.R.U64 R25, R4, UR5, R5 ;  /* 0x0000000504197c19 */ /* 0x000fe20008001205 */
[----:B------:R-:W-:-:S03]  /*0520*/  UIADD3 UR7, UPT, UPT, UR5, 0x8, URZ ;  /* 0x0000000805077890 */ /* 0x000fc6000fffe0ff */
[----:B------:R-:W-:-:S03]  /*0530*/  SHF.R.U64 R23, R4, UR6, R5 ;  /* 0x0000000604177c19 */ /* 0x000fc60008001205 */
[----:B------:R-:W-:Y:S02]  /*0540*/  SHF.R.U64 R24, R4, UR7, R5 ;  /* 0x0000000704187c19 */ /* 0x000fe40008001205 */
[----:B------:R-:W-:Y:S01]  /*0550*/  LOP3.LUT R23, R23, 0x1, RZ, 0xc0, !PT ;  /* 0x0000000117177812 */ /* 0x000fe200078ec0ff */
[----:B------:R-:W-:Y:S06]  /*0560*/  BRA `(.L_x_6) ;  /* 0x00000000000c7947 */ /* 0x000fec0003800000 */
.L_x_7:
[----:B------:R-:W-:Y:S01]  /*0570*/  SHF.R.U32.HI R25, RZ, 0x18, R5 ;  /* 0x00000018ff197819 */ /* 0x000fe20000011605 */
[----:B------:R-:W-:Y:S02]  /*0580*/  IMAD.MOV.U32 R23, RZ, RZ, R22 ;  /* 0x000000ffff177224 */ /* 0x000fe400078e0016 */
[----:B------:R-:W-:-:S07]  /*0590*/  IMAD.MOV.U32 R24, RZ, RZ, R10 ;  /* 0x000000ffff187224 */ /* 0x000fce00078e000a */
.L_x_6:
[----:B------:R-:W-:Y:S02]  /*05a0*/  IMAD.SHL.U32 R28, R25, 0x2, RZ ;  /* 0x00000002191c7824 */ /* 0x000fe400078e00ff */
[----:B------:R-:W-:-:S03]  /*05b0*/  IMAD.SHL.U32 R25, R24, 0x200, RZ ;  /* 0x0000020018197824 */ /* 0x000fc600078e00ff */
[----:B------:R-:W-:-:S04]  /*05c0*/  LOP3.LUT R28, R23, 0x1fe, R28, 0xf8, !PT ;  /* 0x000001fe171c7812 */ /* 0x000fc800078ef81c */
[----:B------:R-:W-:-:S07]  /*05d0*/  LOP3.LUT R23, R28, 0x200, R25, 0xf8, !PT ;  /* 0x000002001c177812 */ /* 0x000fce00078ef819 */
.L_x_5:
[----:B------:R-:W-:Y:S05]  /*05e0*/  BSYNC.RECONVERGENT B0 ;  /* 0x0000000000007941 */ /* 0x000fea0003800200 */
.L_x_4:
        /* <DEDUP_REMOVED lines=14> */
.L_x_9:
[----:B------:R-:W-:Y:S01]  /*06d0*/  SHF.R.U32.HI R25, RZ, 0x18, R7 ;  /* 0x00000018ff197819 */ /* 0x000fe20000011607 */
[----:B------:R-:W-:Y:S02]  /*06e0*/  IMAD.MOV.U32 R28, RZ, RZ, R16 ;  /* 0x000000ffff1c7224 */ /* 0x000fe400078e0010 */
[----:B------:R-:W-:-:S07]  /*06f0*/  IMAD.MOV.U32 R24, RZ, RZ, R9 ;  /* 0x000000ffff187224 */ /* 0x000fce00078e0009 */
.L_x_8:
[----:B------:R-:W-:Y:S01]  /*0700*/  ISETP.GE.U32.AND P1, PT, R0, R11, PT ;  /* 0x0000000b0000720c */ /* 0x000fe20003f26070 */
[----:B------:R-:W-:Y:S01]  /*0710*/  IMAD.SHL.U32 R25, R25, 0x2, RZ ;  /* 0x0000000219197824 */ /* 0x000fe200078e00ff */
[----:B------:R-:W-:Y:S01]  /*0720*/  BSSY.RECONVERGENT B0, `(.L_x_10) ;  /* 0x000001a000007945 */ /* 0x000fe20003800200 */
[----:B------:R-:W-:Y:S02]  /*0730*/  IMAD.SHL.U32 R30, R24, 0x200, RZ ;  /* 0x00000200181e7824 */ /* 0x000fe400078e00ff */
[----:B------:R-:W-:Y:S01]  /*0740*/  IMAD.MOV.U32 R24, RZ, RZ, RZ ;  /* 0x000000ffff187224 */ /* 0x000fe200078e00ff */
[----:B------:R-:W-:-:S04]  /*0750*/  LOP3.LUT R25, R25, 0x1fe, RZ, 0xc0, !PT ;  /* 0x000001fe19197812 */ /* 0x000fc800078ec0ff */
[----:B------:R-:W-:-:S03]  /*0760*/  LOP3.LUT R25, R25, 0x200, R30, 0xf8, !PT ;  /* 0x0000020019197812 */ /* 0x000fc600078ef81e */
[----:B------:R-:W-:Y:S05]  /*0770*/  @P1 BRA `(.L_x_11) ;  /* 0x0000000000501947 */ /* 0x000fea0003800000 */
[----:B------:R-:W-:Y:S02]  /*0780*/  IMAD.MOV.U32 R24, RZ, RZ, R18 ;  /* 0x000000ffff187224 */ /* 0x000fe400078e0012 */
[----:B------:R-:W-:Y:S02]  /*0790*/  IMAD.MOV.U32 R30, RZ, RZ, R2 ;  /* 0x000000ffff1e7224 */ /* 0x000fe400078e0002 */
[----:B------:R-:W-:Y:S01]  /*07a0*/  IMAD.MOV.U32 R29, RZ, RZ, R20 ;  /* 0x000000ffff1d7224 */ /* 0x000fe200078e0014 */
[----:B------:R-:W-:Y:S06]  /*07b0*/  BRA.U !UP0, `(.L_x_12) ;  /* 0x0000000108307547 */ /* 0x000fec000b800000 */
        /* <DEDUP_REMOVED lines=9> */
.L_x_13:
[----:B------:R-:W-:Y:S02]  /*0850*/  IMAD.MOV.U32 R24, RZ, RZ, R14 ;  /* 0x000000ffff187224 */ /* 0x000fe400078e000e */
[----:B------:R-:W-:Y:S02]  /*0860*/  IMAD.MOV.U32 R30, RZ, RZ, R21 ;  /* 0x000000ffff1e7224 */ /* 0x000fe400078e0015 */
[----:B------:R-:W-:-:S07]  /*0870*/  IMAD.MOV.U32 R29, RZ, RZ, R13 ;  /* 0x000000ffff1d7224 */ /* 0x000fce00078e000d */
.L_x_12:
[----:B------:R-:W-:Y:S02]  /*0880*/  IMAD.SHL.U32 R31, R30, 0x2, RZ ;  /* 0x000000021e1f7824 */ /* 0x000fe400078e00ff */
[----:B------:R-:W-:-:S03]  /*0890*/  IMAD.SHL.U32 R30, R29, 0x200, RZ ;  /* 0x000002001d1e7824 */ /* 0x000fc600078e00ff */
[----:B------:R-:W-:-:S04]  /*08a0*/  LOP3.LUT R31, R24, 0x1fe, R31, 0xf8, !PT ;  /* 0x000001fe181f7812 */ /* 0x000fc800078ef81f */
[----:B------:R-:W-:-:S07]  /*08b0*/  LOP3.LUT R24, R31, 0x200, R30, 0xf8, !PT ;  /* 0x000002001f187812 */ /* 0x000fce00078ef81e */
.L_x_11:
[----:B------:R-:W-:Y:S05]  /*08c0*/  BSYNC.RECONVERGENT B0 ;  /* 0x0000000000007941 */ /* 0x000fea0003800200 */
.L_x_10:
[----:B------:R-:W-:Y:S01]  /*08d0*/  LOP3.LUT R29, R23, 0x1, RZ, 0xc0, !PT ;  /* 0x00000001171d7812 */ /* 0x000fe200078ec0ff */
[----:B------:R-:W-:Y:S01]  /*08e0*/  IMAD.SHL.U32 R31, R24, 0x40, RZ ;  /* 0x00000040181f7824 */ /* 0x000fe200078e00ff */
[----:B------:R-:W-:Y:S02]  /*08f0*/  UIADD3 UR6, UPT, UPT, UR5, 0x1, URZ ;  /* 0x0000000105067890 */ /* 0x000fe4000fffe0ff */
[----:B------:R-:W-:Y:S01]  /*0900*/  UIADD3 UR7, UPT, UPT, UR5, 0x2, URZ ;  /* 0x0000000205077890 */ /* 0x000fe2000fffe0ff */
[----:B------:R-:W-:Y:S01]  /*0910*/  IMAD R30, R28, 0x8, R29 ;  /* 0x000000081c1e7824 */ /* 0x000fe200078e021d */
[C---:B------:R-:W-:Y:S01]  /*0920*/  LOP3.LUT R29, R25.reuse, R28, RZ, 0xfc, !PT ;  /* 0x0000001c191d7212 */ /* 0x040fe200078efcff */
[----:B------:R-:W-:Y:S02]  /*0930*/  UIADD3 UR8, UPT, UPT, UR5, 0x3, URZ ;  /* 0x0000000305087890 */ /* 0x000fe4000fffe0ff */
[----:B------:R-:W-:Y:S01]  /*0940*/  UIADD3 UR4, UPT, UPT, UR4, 0x1, URZ ;  /* 0x0000000104047890 */ /* 0x000fe2000fffe0ff */
[----:B------:R-:W-:Y:S01]  /*0950*/  LOP3.LUT R32, R30, 0x40, R31, 0xf8, !PT ;  /* 0x000000401e207812 */ /* 0x000fe200078ef81f */
[----:B------:R-:W-:-:S02]  /*0960*/  IMAD.SHL.U32 R30, R25, 0x8, RZ ;  /* 0x00000008191e7824 */ /* 0x000fc400078e00ff */
[----:B------:R-:W-:Y:S01]  /*0970*/  UISETP.NE.AND UP0, UPT, UR4, 0x8, UPT ;  /* 0x000000080400788c */ /* 0x000fe2000bf05270 */
[----:B------:R-:W-:-:S04]  /*0980*/  LOP3.LUT R33, R32, 0x6, R23, 0xf8, !PT ;  /* 0x0000000620217812 */ /* 0x000fc800078ef817 */
[----:B------:R-:W-:Y:S01]  /*0990*/  LOP3.LUT R32, R33, 0x30, R30, 0xf8, !PT ;  /* 0x0000003021207812 */ /* 0x000fe200078ef81e */
[C---:B------:R-:W-:Y:S02]  /*09a0*/  IMAD.SHL.U32 R30, R29.reuse, 0x4, RZ ;  /* 0x000000041d1e7824 */ /* 0x040fe400078e00ff */
[----:B------:R-:W-:Y:S01]  /*09b0*/  IMAD.SHL.U32 R29, R29, 0x2, RZ ;  /* 0x000000021d1d7824 */ /* 0x000fe200078e00ff */
[----:B------:R-:W-:Y:S02]  /*09c0*/  LOP3.LUT R31, R32, 0x180, R31, 0xf8, !PT ;  /* 0x00000180201f7812 */ /* 0x000fe400078ef81f */
[----:B------:R-:W-:Y:S02]  /*09d0*/  SHF.R.U32.HI R32, RZ, 0x1, R23 ;  /* 0x00000001ff207819 */ /* 0x000fe40000011617 */
[----:B------:R-:W-:Y:S02]  /*09e0*/  LOP3.LUT R33, R30, 0x8, RZ, 0xc0, !PT ;  /* 0x000000081e217812 */ /* 0x000fe400078ec0ff */
[----:B------:R-:W0:Y:S02]  /*09f0*/  LDC.U8 R31, c[0x3][R31] ;  /* 0x00c000001f1f7b82 */ /* 0x000e240000000000 */
[----:B------:R-:W-:Y:S01]  /*0a00*/  LOP3.LUT R34, R33, 0x1, R32, 0xf8, !PT ;  /* 0x0000000121227812 */ /* 0x000fe200078ef820 */
[----:B------:R-:W-:-:S05]  /*0a10*/  IMAD.SHL.U32 R33, R24, 0x20, RZ ;  /* 0x0000002018217824 */ /* 0x000fca00078e00ff */
[----:B------:R-:W-:Y:S01]  /*0a20*/  LOP3.LUT R35, R34, 0x40, R33, 0xf8, !PT ;  /* 0x0000004022237812 */ /* 0x000fe200078ef821 */
[----:B------:R-:W-:-:S03]  /*0a30*/  IMAD.SHL.U32 R34, R24, 0x10, RZ ;  /* 0x0000001018227824 */ /* 0x000fc600078e00ff */
[----:B------:R-:W-:-:S04]  /*0a40*/  LOP3.LUT R35, R35, 0x6, R32, 0xf8, !PT ;  /* 0x0000000623237812 */ /* 0x000fc800078ef820 */
[----:B------:R-:W-:-:S04]  /*0a50*/  LOP3.LUT R30, R35, 0x30, R30, 0xf8, !PT ;  /* 0x00000030231e7812 */ /* 0x000fc800078ef81e */
[----:B------:R-:W-:-:S04]  /*0a60*/  LOP3.LUT R35, R30, 0x180, R33, 0xf8, !PT ;  /* 0x000001801e237812 */ /* 0x000fc800078ef821 */
[----:B------:R-:W1:Y:S01]  /*0a70*/  LDC.U8 R33, c[0x3][R35] ;  /* 0x00c0000023217b82 */ /* 0x000e620000000000 */
[----:B0-----:R-:W-:Y:S02]  /*0a80*/  LOP3.LUT R32, R31, 0x1, RZ, 0xc0, !PT ;  /* 0x000000011f207812 */ /* 0x001fe400078ec0ff */
[----:B------:R-:W-:Y:S02]  /*0a90*/  SHF.R.U32.HI R31, RZ, 0x1, R25 ;  /* 0x00000001ff1f7819 */ /* 0x000fe40000011619 */
[----:B------:R-:W-:Y:S02]  /*0aa0*/  SHF.L.U32 R30, R32, UR5, RZ ;  /* 0x00000005201e7c19 */ /* 0x000fe400080006ff */
[----:B-1----:R-:W-:-:S04]  /*0ab0*/  LOP3.LUT R33, R33, 0x1, RZ, 0xc0, !PT ;  /* 0x0000000121217812 */ /* 0x002fc800078ec0ff */
[----:B------:R-:W-:-:S04]  /*0ac0*/  SHF.L.U32 R37, R33, UR6, RZ ;  /* 0x0000000621257c19 */ /* 0x000fc800080006ff */
[----:B------:R-:W-:Y:S02]  /*0ad0*/  LOP3.LUT R30, R37, R30, R26, 0xfe, !PT ;  /* 0x0000001e251e7212 */ /* 0x000fe400078efe1a */
[----:B------:R-:W-:Y:S02]  /*0ae0*/  SHF.R.U32.HI R26, RZ, 0x2, R23 ;  /* 0x00000002ff1a7819 */ /* 0x000fe40000011617 */
[----:B------:R-:W-:-:S04]  /*0af0*/  LOP3.LUT R37, R29, 0x8, RZ, 0xc0, !PT ;  /* 0x000000081d257812 */ /* 0x000fc800078ec0ff */
[----:B------:R-:W-:-:S04]  /*0b00*/  LOP3.LUT R37, R37, 0x1, R26, 0xf8, !PT ;  /* 0x0000000125257812 */ /* 0x000fc800078ef81a */
[----:B------:R-:W-:-:S04]  /*0b10*/  LOP3.LUT R37, R37, 0x40, R34, 0xf8, !PT ;  /* 0x0000004025257812 */ /* 0x000fc800078ef822 */
[----:B------:R-:W-:-:S04]  /*0b20*/  LOP3.LUT R26, R37, 0x6, R26, 0xf8, !PT ;  /* 0x00000006251a7812 */ /* 0x000fc800078ef81a */
[----:B------:R-:W-:Y:S02]  /*0b30*/  LOP3.LUT R29, R26, 0x30, R29, 0xf8, !PT ;  /* 0x000000301a1d7812 */ /* 0x000fe400078ef81d */
[----:B------:R-:W-:Y:S02]  /*0b40*/  LOP3.LUT R26, R25, 0x8, R28, 0xc8, !PT ;  /* 0x00000008191a7812 */ /* 0x000fe400078ec81c */
[----:B------:R-:W-:Y:S02]  /*0b50*/  LOP3.LUT R34, R29, 0x180, R34, 0xf8, !PT ;  /* 0x000001801d227812 */ /* 0x000fe400078ef822 */
[----:B------:R-:W-:-:S04]  /*0b60*/  SHF.R.U32.HI R29, RZ, 0x3, R23 ;  /* 0x00000003ff1d7819 */ /* 0x000fc80000011617 */
[----:B------:R-:W-:Y:S01]  /*0b70*/  LOP3.LUT R37, R26, 0x1, R29, 0xf8, !PT ;  /* 0x000000011a257812 */ /* 0x000fe200078ef81d */
[----:B------:R-:W-:-:S05]  /*0b80*/  IMAD.SHL.U32 R26, R24, 0x8, RZ ;  /* 0x00000008181a7824 */ /* 0x000fca00078e00ff */
[----:B------:R-:W-:-:S04]  /*0b90*/  LOP3.LUT R36, R37, 0x40, R26, 0xf8, !PT ;  /* 0x0000004025247812 */ /* 0x000fc800078ef81a */
[----:B------:R-:W-:Y:S02]  /*0ba0*/  LOP3.LUT R36, R36, 0x6, R29, 0xf8, !PT ;  /* 0x0000000624247812 */ /* 0x000fe400078ef81d */
[----:B------:R-:W-:Y:S02]  /*0bb0*/  LOP3.LUT R29, R25, 0x30, R28, 0xc8, !PT ;  /* 0x00000030191d7812 */ /* 0x000fe400078ec81c */
[----:B------:R-:W0:Y:S02]  /*0bc0*/  LDC.U8 R28, c[0x3][R34] ;  /* 0x00c00000221c7b82 */ /* 0x000e240000000000 */
[----:B------:R-:W-:-:S04]  /*0bd0*/  LOP3.LUT R29, R36, R29, RZ, 0xfc, !PT ;  /* 0x0000001d241d7212 */ /* 0x000fc800078efcff */
[----:B------:R-:W-:Y:S02]  /*0be0*/  LOP3.LUT R35, R29, 0x180, R26, 0xf8, !PT ;  /* 0x000001801d237812 */ /* 0x000fe400078ef81a */
[----:B------:R-:W-:Y:S02]  /*0bf0*/  SHF.L.U64.HI R29, R32, UR5, RZ ;  /* 0x00000005201d7c19 */ /* 0x000fe400080102ff */
[----:B------:R-:W1:Y:S01]  /*0c00*/  LDC.U8 R26, c[0x3][R35] ;  /* 0x00c00000231a7b82 */ /* 0x000e620000000000 */
[----:B------:R-:W-:Y:S01]  /*0c10*/  SHF.L.U64.HI R32, R33, UR6, RZ ;  /* 0x0000000621207c19 */ /* 0x000fe200080102ff */
[----:B------:R-:W-:Y:S01]  /*0c20*/  UIADD3 UR6, UPT, UPT, UR5, 0x4, URZ ;  /* 0x0000000405067890 */ /* 0x000fe2000fffe0ff */
[----:B------:R-:W-:Y:S02]  /*0c30*/  LOP3.LUT R33, R31, 0x8, RZ, 0xc0, !PT ;  /* 0x000000081f217812 */ /* 0x000fe400078ec0ff */
[----:B------:R-:W-:Y:S02]  /*0c40*/  LOP3.LUT R27, R32, R29, R27, 0xfe, !PT ;  /* 0x0000001d201b7212 */ /* 0x000fe400078efe1b */
[----:B0-----:R-:W-:-:S04]  /*0c50*/  LOP3.LUT R28, R28, 0x1, RZ, 0xc0, !PT ;  /* 0x000000011c1c7812 */ /* 0x001fc800078ec0ff */
[----:B------:R-:W-:Y:S02]  /*0c60*/  SHF.L.U32 R32, R28, UR7, RZ ;  /* 0x000000071c207c19 */ /* 0x000fe400080006ff */
[----:B-1----:R-:W-:-:S04]  /*0c70*/  LOP3.LUT R26, R26, 0x1, RZ, 0xc0, !PT ;  /* 0x000000011a1a7812 */ /* 0x002fc800078ec0ff */
[C---:B------:R-:W-:Y:S02]  /*0c80*/  SHF.L.U32 R29, R26.reuse, UR8, RZ ;  /* 0x000000081a1d7c19 */ /* 0x040fe400080006ff */
[----:B------:R-:W-:Y:S01]  /*0c90*/  SHF.L.U64.HI R26, R26, UR8, RZ ;  /* 0x000000081a1a7c19 */ /* 0x000fe200080102ff */
[----:B------:R-:W-:Y:S01]  /*0ca0*/  UIADD3 UR8, UPT, UPT, UR5, 0x6, URZ ;  /* 0x0000000605087890 */ /* 0x000fe2000fffe0ff */
[----:B------:R-:W-:Y:S01]  /*0cb0*/  LOP3.LUT R29, R29, R32, R30, 0xfe, !PT ;  /* 0x000000201d1d7212 */ /* 0x000fe200078efe1e */
[----:B------:R-:W-:Y:S01]  /*0cc0*/  IMAD.SHL.U32 R32, R24, 0x4, RZ ;  /* 0x0000000418207824 */ /* 0x000fe200078e00ff */
[----:B------:R-:W-:-:S04]  /*0cd0*/  SHF.R.U32.HI R30, RZ, 0x4, R23 ;  /* 0x00000004ff1e7819 */ /* 0x000fc80000011617 */
[----:B------:R-:W-:-:S04]  /*0ce0*/  LOP3.LUT R33, R33, 0x1, R30, 0xf8, !PT ;  /* 0x0000000121217812 */ /* 0x000fc800078ef81e */
[----:B------:R-:W-:-:S04]  /*0cf0*/  LOP3.LUT R33, R33, 0x40, R32, 0xf8, !PT ;  /* 0x0000004021217812 */ /* 0x000fc800078ef820 */
[----:B------:R-:W-:-:S04]  /*0d00*/  LOP3.LUT R30, R33, 0x6, R30, 0xf8, !PT ;  /* 0x00000006211e7812 */ /* 0x000fc800078ef81e */
[----:B------:R-:W-:Y:S02]  /*0d10*/  LOP3.LUT R33, R30, 0x30, R31, 0xf8, !PT ;  /* 0x000000301e217812 */ /* 0x000fe400078ef81f */
[----:B------:R-:W-:Y:S02]  /*0d20*/  SHF.R.U32.HI R31, RZ, 0x2, R25 ;  /* 0x00000002ff1f7819 */ /* 0x000fe40000011619 */
[----:B------:R-:W-:Y:S02]  /*0d30*/  LOP3.LUT R30, R33, 0x180, R32, 0xf8, !PT ;  /* 0x00000180211e7812 */ /* 0x000fe400078ef820 */
[----:B------:R-:W-:Y:S02]  /*0d40*/  SHF.R.U32.HI R32, RZ, 0x5, R23 ;  /* 0x00000005ff207819 */ /* 0x000fe40000011617 */
[----:B------:R-:W-:Y:S02]  /*0d50*/  LOP3.LUT R33, R31, 0x8, RZ, 0xc0, !PT ;  /* 0x000000081f217812 */ /* 0x000fe400078ec0ff */
[----:B------:R-:W0:Y:S02]  /*0d60*/  LDC.U8 R30, c[0x3][R30] ;  /* 0x00c000001e1e7b82 */ /* 0x000e240000000000 */
[----:B------:R-:W-:Y:S01]  /*0d70*/  LOP3.LUT R34, R33, 0x1, R32, 0xf8, !PT ;  /* 0x0000000121227812 */ /* 0x000fe200078ef820 */
[----:B------:R-:W-:-:S05]  /*0d80*/  IMAD.SHL.U32 R33, R24, 0x2, RZ ;  /* 0x0000000218217824 */ /* 0x000fca00078e00ff */
[----:B------:R-:W-:-:S04]  /*0d90*/  LOP3.LUT R35, R34, 0x40, R33, 0xf8, !PT ;  /* 0x0000004022237812 */ /* 0x000fc800078ef821 */
[----:B------:R-:W-:-:S04]  /*0da0*/  LOP3.LUT R32, R35, 0x6, R32, 0xf8, !PT ;  /* 0x0000000623207812 */ /* 0x000fc800078ef820 */
[----:B------:R-:W-:-:S04]  /*0db0*/  LOP3.LUT R32, R32, 0x30, R31, 0xf8, !PT ;  /* 0x0000003020207812 */ /* 0x000fc800078ef81f */
[----:B------:R-:W-:Y:S02]  /*0dc0*/  LOP3.LUT R31, R32, 0x180, R33, 0xf8, !PT ;  /* 0x00000180201f7812 */ /* 0x000fe400078ef821 */
[----:B------:R-:W-:Y:S02]  /*0dd0*/  SHF.R.U32.HI R33, RZ, 0x3, R25 ;  /* 0x00000003ff217819 */ /* 0x000fe40000011619 */
[----:B------:R-:W-:Y:S02]  /*0de0*/  SHF.R.U32.HI R32, RZ, 0x6, R23 ;  /* 0x00000006ff207819 */ /* 0x000fe40000011617 */
[----:B------:R-:W-:Y:S01]  /*0df0*/  LOP3.LUT R35, R33, 0x8, RZ, 0xc0, !PT ;  /* 0x0000000821237812 */ /* 0x000fe200078ec0ff */
[----:B------:R-:W1:Y:S01]  /*0e00*/  LDC.U8 R31, c[0x3][R31] ;  /* 0x00c000001f1f7b82 */ /* 0x000e620000000000 */
[----:B------:R-:W-:Y:S02]  /*0e10*/  SHF.R.U32.HI R25, RZ, 0x4, R25 ;  /* 0x00000004ff197819 */ /* 0x000fe40000011619 */
[----:B------:R-:W-:-:S04]  /*0e20*/  LOP3.LUT R35, R35, 0x1, R32, 0xf8, !PT ;  /* 0x0000000123237812 */ /* 0x000fc800078ef820 */
[----:B------:R-:W-:-:S04]  /*0e30*/  LOP3.LUT R35, R35, 0x40, R24, 0xf8, !PT ;  /* 0x0000004023237812 */ /* 0x000fc800078ef818 */
[----:B------:R-:W-:-:S04]  /*0e40*/  LOP3.LUT R32, R35, 0x6, R32, 0xf8, !PT ;  /* 0x0000000623207812 */ /* 0x000fc800078ef820 */
[----:B------:R-:W-:Y:S02]  /*0e50*/  LOP3.LUT R33, R32, 0x30, R33, 0xf8, !PT ;  /* 0x0000003020217812 */ /* 0x000fe400078ef821 */
[----:B------:R-:W-:Y:S02]  /*0e60*/  SHF.R.U32.HI R32, RZ, 0x7, R23 ;  /* 0x00000007ff207819 */ /* 0x000fe40000011617 */
[----:B------:R-:W-:-:S04]  /*0e70*/  LOP3.LUT R23, R25, 0x8, RZ, 0xc0, !PT ;  /* 0x0000000819177812 */ /* 0x000fc800078ec0ff */
[----:B------:R-:W-:Y:S02]  /*0e80*/  LOP3.LUT R34, R23, 0x1, R32, 0xf8, !PT ;  /* 0x0000000117227812 */ /* 0x000fe400078ef820 */
[--C-:B------:R-:W-:Y:S02]  /*0e90*/  SHF.R.U32.HI R23, RZ, 0x1, R24.reuse ;  /* 0x00000001ff177819 */ /* 0x100fe40000011618 */
[----:B------:R-:W-:Y:S02]  /*0ea0*/  LOP3.LUT R24, R33, 0x180, R24, 0xf8, !PT ;  /* 0x0000018021187812 */ /* 0x000fe400078ef818 */
[----:B------:R-:W-:Y:S02]  /*0eb0*/  LOP3.LUT R35, R34, 0x40, R23, 0xf8, !PT ;  /* 0x0000004022237812 */ /* 0x000fe400078ef817 */
[----:B------:R-:W-:Y:S01]  /*0ec0*/  SHF.L.U64.HI R33, R28, UR7, RZ ;  /* 0x000000071c217c19 */ /* 0x000fe200080102ff */
[----:B------:R-:W-:Y:S01]  /*0ed0*/  UIADD3 UR7, UPT, UPT, UR5, 0x5, URZ ;  /* 0x0000000505077890 */ /* 0x000fe2000fffe0ff */
[----:B------:R-:W-:Y:S01]  /*0ee0*/  LOP3.LUT R32, R35, 0x6, R32, 0xf8, !PT ;  /* 0x0000000623207812 */ /* 0x000fe200078ef820 */
[----:B------:R-:W2:Y:S01]  /*0ef0*/  LDC.U8 R24, c[0x3][R24] ;  /* 0x00c0000018187b82 */ /* 0x000ea20000000000 */
[----:B------:R-:W-:Y:S01]  /*0f00*/  LOP3.LUT R33, R26, R33, R27, 0xfe, !PT ;  /* 0x000000211a217212 */ /* 0x000fe200078efe1b */
[----:B------:R-:W-:Y:S01]  /*0f10*/  UIADD3 UR5, UPT, UPT, UR5, 0x7, URZ ;  /* 0x0000000705057890 */ /* 0x000fe2000fffe0ff */
[----:B------:R-:W-:-:S04]  /*0f20*/  LOP3.LUT R32, R32, 0x30, R25, 0xf8, !PT ;  /* 0x0000003020207812 */ /* 0x000fc800078ef819 */
[----:B------:R-:W-:Y:S02]  /*0f30*/  LOP3.LUT R23, R32, 0x180, R23, 0xf8, !PT ;  /* 0x0000018020177812 */ /* 0x000fe400078ef817 */
[----:B0-----:R-:W-:-:S04]  /*0f40*/  LOP3.LUT R32, R30, 0x1, RZ, 0xc0, !PT ;  /* 0x000000011e207812 */ /* 0x001fc800078ec0ff */
[----:B------:R-:W0:Y:S01]  /*0f50*/  LDC.U8 R23, c[0x3][R23] ;  /* 0x00c0000017177b82 */ /* 0x000e220000000000 */
[----:B-1----:R-:W-:Y:S02]  /*0f60*/  LOP3.LUT R28, R31, 0x1, RZ, 0xc0, !PT ;  /* 0x000000011f1c7812 */ /* 0x002fe400078ec0ff */
[----:B------:R-:W-:Y:S02]  /*0f70*/  SHF.L.U64.HI R27, R32, UR6, RZ ;  /* 0x00000006201b7c19 */ /* 0x000fe400080102ff */
[C---:B------:R-:W-:Y:S02]  /*0f80*/  SHF.L.U32 R26, R28.reuse, UR7, RZ ;  /* 0x000000071c1a7c19 */ /* 0x040fe400080006ff */
[----:B------:R-:W-:Y:S02]  /*0f90*/  SHF.L.U64.HI R28, R28, UR7, RZ ;  /* 0x000000071c1c7c19 */ /* 0x000fe400080102ff */
[----:B------:R-:W-:Y:S02]  /*0fa0*/  SHF.L.U32 R25, R32, UR6, RZ ;  /* 0x0000000620197c19 */ /* 0x000fe400080006ff */
[----:B------:R-:W-:-:S02]  /*0fb0*/  LOP3.LUT R28, R28, R27, R33, 0xfe, !PT ;  /* 0x0000001b1c1c7212 */ /* 0x000fc400078efe21 */
[----:B------:R-:W-:Y:S02]  /*0fc0*/  LOP3.LUT R29, R26, R25, R29, 0xfe, !PT ;  /* 0x000000191a1d7212 */ /* 0x000fe400078efe1d */
[----:B--2---:R-:W-:-:S04]  /*0fd0*/  LOP3.LUT R25, R24, 0x1, RZ, 0xc0, !PT ;  /* 0x0000000118197812 */ /* 0x004fc800078ec0ff */
[----:B------:R-:W-:Y:S02]  /*0fe0*/  SHF.L.U64.HI R24, R25, UR8, RZ ;  /* 0x0000000819187c19 */ /* 0x000fe400080102ff */
[----:B0-----:R-:W-:Y:S02]  /*0ff0*/  LOP3.LUT R27, R23, 0x1, RZ, 0xc0, !PT ;  /* 0x00000001171b7812 */ /* 0x001fe400078ec0ff */
[----:B------:R-:W-:Y:S02]  /*1000*/  SHF.L.U32 R23, R25, UR8, RZ ;  /* 0x0000000819177c19 */ /* 0x000fe400080006ff */
[C---:B------:R-:W-:Y:S02]  /*1010*/  SHF.L.U32 R26, R27.reuse, UR5, RZ ;  /* 0x000000051b1a7c19 */ /* 0x040fe400080006ff */
[----:B------:R-:W-:Y:S02]  /*1020*/  SHF.L.U64.HI R27, R27, UR5, RZ ;  /* 0x000000051b1b7c19 */ /* 0x000fe400080102ff */
[----:B------:R-:W-:-:S02]  /*1030*/  LOP3.LUT R26, R26, R23, R29, 0xfe, !PT ;  /* 0x000000171a1a7212 */ /* 0x000fc400078efe1d */
[----:B------:R-:W-:Y:S01]  /*1040*/  LOP3.LUT R27, R27, R24, R28, 0xfe, !PT ;  /* 0x000000181b1b7212 */ /* 0x000fe200078efe1c */
[----:B------:R-:W-:Y:S06]  /*1050*/  BRA.U UP0, `(.L_x_14) ;  /* 0xfffffff100fc7547 */ /* 0x000fec000b83ffff */
[----:B------:R-:W0:Y:S02]  /*1060*/  LDC.64 R2, c[0x0][0x388] ;  /* 0x0000e200ff027b82 */ /* 0x000e240000000a00 */
[----:B0-----:R-:W-:-:S05]  /*1070*/  IMAD.WIDE R8, R8, 0x8, R2 ;  /* 0x0000000808087825 */ /* 0x001fca00078e0202 */
[----:B------:R-:W-:Y:S01]  /*1080*/  STG.E.64 desc[UR10][R8.64], R26 ;  /* 0x0000001a08007986 */ /* 0x000fe2000c101b0a */
[----:B------:R-:W-:Y:S05]  /*1090*/  EXIT ;  /* 0x000000000000794d */ /* 0x000fea0003800000 */
.L_x_15:
[----:B------:R-:W-:-:S00]  /*10a0*/  BRA `(.L_x_15) ;  /* 0xfffffffc00fc7947 */ /* 0x000fc0000383ffff */
[----:B------:R-:W-:-:S00]  /*10b0*/  NOP ;  /* 0x0000000000007918 */ /* 0x000fc00000000000 */
        /* <DEDUP_REMOVED lines=12> */
.L_x_16:


//--------------------- .nv.shared.reserved.0     --------------------------
	.section	.nv.shared.reserved.0,"aw",@nobits
	.weak		__nv_reservedSMEM_offset_0_alias
	.size		__nv_reservedSMEM_offset_0_alias, 0, 64
	.other		__nv_reservedSMEM_offset_0_alias,@"STO_CUDA_RESERVED_SHARED STV_DEFAULT"
__nv_reservedSMEM_offset_0_alias:
	.zero		0
	.zero		64


//--------------------- .nv.constant0._Z19game_of_life_kernelPKmPmi --------------------------
	.section	.nv.constant0._Z19game_of_life_kernelPKmPmi,"a",@progbits
	.sectionflags	@""
	.align	4
.nv.constant0._Z19game_of_life_kernelPKmPmi:
	.zero		916


//--------------------- SYMBOLS --------------------------

	.type		.nv.reservedSmem.offset0,@object
	.size		.nv.reservedSmem.offset0,0x4
